	.headerflags	@"EF_CUDA_TEXMODE_UNIFIED EF_CUDA_64BIT_ADDRESS EF_CUDA_SM86 EF_CUDA_VIRTUAL_SM(EF_CUDA_SM86)"
	.elftype	@"ET_EXEC"


//--------------------- .nv.info                  --------------------------
	.section	.nv.info,"",@"SHT_CUDA_INFO"
	.align	4


	//----- nvinfo : EIATTR_REGCOUNT
	.align		4
        /*0000*/ 	.byte	0x04, 0x2f
        /*0002*/ 	.short	(.L_1 - .L_0)
	.align		4
.L_0:
        /*0004*/ 	.word	index@(triton_per_fused__to_copy_mean_pow_8)
        /*0008*/ 	.word	0x0000000f


	//----- nvinfo : EIATTR_MIN_STACK_SIZE
	.align		4
.L_1:
        /*000c*/ 	.byte	0x04, 0x12
        /*000e*/ 	.short	(.L_3 - .L_2)
	.align		4
.L_2:
        /*0010*/ 	.word	index@(triton_per_fused__to_copy_mean_pow_8)
        /*0014*/ 	.word	0x00000000


	//----- nvinfo : EIATTR_FRAME_SIZE
	.align		4
.L_3:
        /*0018*/ 	.byte	0x04, 0x11
        /*001a*/ 	.short	(.L_5 - .L_4)
	.align		4
.L_4:
        /*001c*/ 	.word	index@(triton_per_fused__to_copy_mean_pow_8)
        /*0020*/ 	.word	0x00000000


	//----- nvinfo : EIATTR_MIN_STACK_SIZE
	.align		4
.L_5:
        /*0024*/ 	.byte	0x04, 0x12
        /*0026*/ 	.short	(.L_7 - .L_6)
	.align		4
.L_6:
        /*0028*/ 	.word	index@(triton_per_fused__to_copy_mean_pow_8)
        /*002c*/ 	.word	0x00000000
.L_7:


//--------------------- .nv.info.triton_per_fused__to_copy_mean_pow_8 --------------------------
	.section	.nv.info.triton_per_fused__to_copy_mean_pow_8,"",@"SHT_CUDA_INFO"
	.sectionflags	@""
	.align	4


	//----- nvinfo : EIATTR_CUDA_API_VERSION
	.align		4
        /*0000*/ 	.byte	0x04, 0x37
        /*0002*/ 	.short	(.L_9 - .L_8)
.L_8:
        /*0004*/ 	.word	0x0000007c


	//----- nvinfo : EIATTR_SW2861232_WAR
	.align		4
.L_9:
        /*0008*/ 	.byte	0x01, 0x35
	.zero		2


	//----- nvinfo : EIATTR_PARAM_CBANK
	.align		4
        /*000c*/ 	.byte	0x04, 0x0a
        /*000e*/ 	.short	(.L_11 - .L_10)
	.align		4
.L_10:
        /*0010*/ 	.word	index@(.nv.constant0.triton_per_fused__to_copy_mean_pow_8)
        /*0014*/ 	.short	0x0160
        /*0016*/ 	.short	0x0020


	//----- nvinfo : EIATTR_CBANK_PARAM_SIZE
	.align		4
.L_11:
        /*0018*/ 	.byte	0x03, 0x19
        /*001a*/ 	.short	0x0020


	//----- nvinfo : EIATTR_KPARAM_INFO
	.align		4
        /*001c*/ 	.byte	0x04, 0x17
        /*001e*/ 	.short	(.L_13 - .L_12)
.L_12:
        /*0020*/ 	.word	0x00000000
        /*0024*/ 	.short	0x0004
        /*0026*/ 	.short	0x0018
        /*0028*/ 	.byte	0x00, 0xf4, 0x21, 0x00


	//----- nvinfo : EIATTR_KPARAM_INFO
	.align		4
.L_13:
        /*002c*/ 	.byte	0x04, 0x17
        /*002e*/ 	.short	(.L_15 - .L_14)
.L_14:
        /*0030*/ 	.word	0x00000000
        /*0034*/ 	.short	0x0003
        /*0036*/ 	.short	0x0014
        /*0038*/ 	.byte	0x00, 0xf0, 0x11, 0x00


	//----- nvinfo : EIATTR_KPARAM_INFO
	.align		4
.L_15:
        /*003c*/ 	.byte	0x04, 0x17
        /*003e*/ 	.short	(.L_17 - .L_16)
.L_16:
        /*0040*/ 	.word	0x00000000
        /*0044*/ 	.short	0x0002
        /*0046*/ 	.short	0x0010
        /*0048*/ 	.byte	0x00, 0xf0, 0x11, 0x00


	//----- nvinfo : EIATTR_KPARAM_INFO
	.align		4
.L_17:
        /*004c*/ 	.byte	0x04, 0x17
        /*004e*/ 	.short	(.L_19 - .L_18)
.L_18:
        /*0050*/ 	.word	0x00000000
        /*0054*/ 	.short	0x0001
        /*0056*/ 	.short	0x0008
        /*0058*/ 	.byte	0x00, 0xf4, 0x21, 0x00


	//----- nvinfo : EIATTR_KPARAM_INFO
	.align		4
.L_19:
        /*005c*/ 	.byte	0x04, 0x17
        /*005e*/ 	.short	(.L_21 - .L_20)
.L_20:
        /*0060*/ 	.word	0x00000000
        /*0064*/ 	.short	0x0000
        /*0066*/ 	.short	0x0000
        /*0068*/ 	.byte	0x00, 0xf4, 0x21, 0x00


	//----- nvinfo : EIATTR_MAXREG_COUNT
	.align		4
.L_21:
        /*006c*/ 	.byte	0x03, 0x1b
        /*006e*/ 	.short	0x00ff


	//----- nvinfo : EIATTR_COOP_GROUP_MASK_REGIDS
	.align		4
        /*0070*/ 	.byte	0x04, 0x29
        /*0072*/ 	.short	(.L_23 - .L_22)


	//   ....[0]....
.L_22:
        /*0074*/ 	.word	0xffffffff


	//   ....[1]....
        /*0078*/ 	.word	0xffffffff


	//   ....[2]....
        /*007c*/ 	.word	0xffffffff


	//----- nvinfo : EIATTR_COOP_GROUP_INSTR_OFFSETS
	.align		4
.L_23:
        /*0080*/ 	.byte	0x04, 0x28
        /*0082*/ 	.short	(.L_25 - .L_24)


	//   ....[0]....
.L_24:
        /*0084*/ 	.word	0x00000280


	//   ....[1]....
        /*0088*/ 	.word	0x000002a0


	//   ....[2]....
        /*008c*/ 	.word	0x000002c0


	//----- nvinfo : EIATTR_EXIT_INSTR_OFFSETS
	.align		4
.L_25:
        /*0090*/ 	.byte	0x04, 0x1c
        /*0092*/ 	.short	(.L_27 - .L_26)


	//   ....[0]....
.L_26:
        /*0094*/ 	.word	0x00000300


	//   ....[1]....
        /*0098*/ 	.word	0x00000370


	//----- nvinfo : EIATTR_REQNTID
	.align		4
.L_27:
        /*009c*/ 	.byte	0x04, 0x10
        /*009e*/ 	.short	(.L_29 - .L_28)
.L_28:
        /*00a0*/ 	.word	0x00000100
        /*00a4*/ 	.word	0x00000001
        /*00a8*/ 	.word	0x00000001
.L_29:


//--------------------- .nv.callgraph             --------------------------
	.section	.nv.callgraph,"",@"SHT_CUDA_CALLGRAPH"
	.align	4
	.sectionentsize	8
	.align		4
        /*0000*/ 	.word	0x00000000
	.align		4
        /*0004*/ 	.word	0xffffffff
	.align		4
        /*0008*/ 	.word	0x00000000
	.align		4
        /*000c*/ 	.word	0xfffffffe
	.align		4
        /*0010*/ 	.word	0x00000000
	.align		4
        /*0014*/ 	.word	0xfffffffd
	.align		4
        /*0018*/ 	.word	0x00000000
	.align		4
        /*001c*/ 	.word	0xfffffffc


//--------------------- .nv.rel.action            --------------------------
	.section	.nv.rel.action,"",@"SHT_CUDA_RELOCINFO"
	.align	8
	.sectionentsize	8
        /*0000*/ 	.byte	0x73, 0x00, 0x00, 0x00, 0x00, 0x00, 0x00, 0x00, 0x00, 0x00, 0x00, 0x11, 0x25, 0x00, 0x05, 0x36


//--------------------- .nv.constant0.triton_per_fused__to_copy_mean_pow_8 --------------------------
	.section	.nv.constant0.triton_per_fused__to_copy_mean_pow_8,"a",@progbits
	.sectionflags	@""
	.align	4
.nv.constant0.triton_per_fused__to_copy_mean_pow_8:
	.zero		384


//--------------------- .text.triton_per_fused__to_copy_mean_pow_8 --------------------------
	.section	.text.triton_per_fused__to_copy_mean_pow_8,"ax",@progbits
	.sectionflags	@"SHF_BARRIERS=1"
	.sectioninfo	@"SHI_REGISTERS=15"
	.align	128
        .global         triton_per_fused__to_copy_mean_pow_8
        .type           triton_per_fused__to_copy_mean_pow_8,@function
        .size           triton_per_fused__to_copy_mean_pow_8,(.L_x_1 - triton_per_fused__to_copy_mean_pow_8)
        .other          triton_per_fused__to_copy_mean_pow_8,@"STO_CUDA_ENTRY STV_DEFAULT"
triton_per_fused__to_copy_mean_pow_8:
.text.triton_per_fused__to_copy_mean_pow_8:
[----:B------:R-:W-:Y:S02]  /*0000*/  MOV R1, c[0x0][0x28] ;  /* 0x00000a0000017a02 */ /* 0x000fe40000000f00 */
[----:B------:R-:W0:Y:S01]  /*0010*/  S2R R0, SR_TID.X ;  /* 0x0000000000007919 */ /* 0x000e220000002100 */
[----:B------:R-:W-:-:S03]  /*0020*/  ULDC.64 UR4, c[0x0][0x118] ;  /* 0x0000460000047ab9 */ /* 0x000fc60000000a00 */
[----:B------:R-:W1:Y:S01]  /*0030*/  S2R R3, SR_CTAID.X ;  /* 0x0000000000037919 */ /* 0x000e620000002500 */
[----:B0-----:R-:W-:Y:S01]  /*0040*/  SHF.R.U32.HI R2, RZ, 0x3, R0 ;  /* 0x00000003ff027819 */ /* 0x001fe20000011600 */
[----:B-1----:R-:W-:-:S03]  /*0050*/  IMAD.SHL.U32 R3, R3, 0x20, RZ ;  /* 0x0000002003037824 */ /* 0x002fc600078e00ff */
[----:B------:R-:W-:-:S04]  /*0060*/  SGXT.U32 R2, R2, 0x5 ;  /* 0x000000050202781a */ /* 0x000fc80000000000 */
[----:B------:R-:W-:-:S05]  /*0070*/  LOP3.LUT R4, R2, R3, RZ, 0xfc, !PT ;  /* 0x0000000302047212 */ /* 0x000fca00078efcff */
[----:B------:R-:W-:-:S05]  /*0080*/  IMAD.HI R5, R4, 0x2aaaaaab, RZ ;  /* 0x2aaaaaab04057827 */ /* 0x000fca00078e02ff */
[----:B------:R-:W-:-:S04]  /*0090*/  SHF.R.S32.HI R6, RZ, 0x1, R5 ;  /* 0x00000001ff067819 */ /* 0x000fc80000011405 */
[----:B------:R-:W-:Y:S02]  /*00a0*/  LEA.HI R7, R5, R6, RZ, 0x1 ;  /* 0x0000000605077211 */ /* 0x000fe400078f08ff */
[----:B------:R-:W-:-:S03]  /*00b0*/  SHF.L.U32 R5, R0, 0x3, RZ ;  /* 0x0000000300057819 */ /* 0x000fc600000006ff */
[----:B------:R-:W-:Y:S01]  /*00c0*/  IMAD R4, R7, -0xc, R4 ;  /* 0xfffffff407047824 */ /* 0x000fe200078e0204 */
[----:B------:R-:W-:-:S05]  /*00d0*/  LOP3.LUT R5, R5, 0x38, RZ, 0xc0, !PT ;  /* 0x0000003805057812 */ /* 0x000fca00078ec0ff */
[----:B------:R-:W-:Y:S01]  /*00e0*/  IMAD R4, R4, 0x40, R5 ;  /* 0x0000004004047824 */ /* 0x000fe200078e0205 */
[----:B------:R-:W-:-:S03]  /*00f0*/  MOV R5, 0x2 ;  /* 0x0000000200057802 */ /* 0x000fc60000000f00 */
[----:B------:R-:W-:-:S04]  /*0100*/  IMAD R4, R7, 0x900, R4 ;  /* 0x0000090007047824 */ /* 0x000fc800078e0204 */
[----:B------:R-:W-:-:S06]  /*0110*/  IMAD.WIDE R4, R4, R5, c[0x0][0x160] ;  /* 0x0000580004047625 */ /* 0x000fcc00078e0205 */
[----:B------:R-:W2:Y:S01]  /*0120*/  LDG.E.128 R4, [R4.64] ;  /* 0x0000000404047981 */ /* 0x000ea2000c1e1d00 */
[----:B------:R-:W-:Y:S02]  /*0130*/  LOP3.LUT P0, RZ, R0, 0xe0, RZ, 0xc0, !PT ;  /* 0x000000e000ff7812 */ /* 0x000fe4000780c0ff */
[C---:B--2---:R-:W-:Y:S02]  /*0140*/  PRMT R8, R4.reuse, 0x7632, R8 ;  /* 0x0000763204087816 */ /* 0x044fe40000000008 */
[----:B------:R-:W-:Y:S02]  /*0150*/  SHF.L.U32 R9, R4, 0x10, RZ ;  /* 0x0000001004097819 */ /* 0x000fe400000006ff */
[----:B------:R-:W-:Y:S01]  /*0160*/  SHF.L.U32 R10, R5, 0x10, RZ ;  /* 0x00000010050a7819 */ /* 0x000fe200000006ff */
[----:B------:R-:W-:Y:S01]  /*0170*/  IMAD.U32 R8, R8, 0x10000, RZ ;  /* 0x0001000008087824 */ /* 0x000fe200078e00ff */
[C---:B------:R-:W-:Y:S01]  /*0180*/  PRMT R4, R7.reuse, 0x7632, R4 ;  /* 0x0000763207047816 */ /* 0x040fe20000000004 */
[----:B------:R-:W-:-:S02]  /*0190*/  IMAD.U32 R7, R7, 0x10000, RZ ;  /* 0x0001000007077824 */ /* 0x000fc400078e00ff */
[----:B------:R-:W-:Y:S01]  /*01a0*/  FMUL R12, R8, R8 ;  /* 0x00000008080c7220 */ /* 0x000fe20000400000 */
[----:B------:R-:W-:Y:S02]  /*01b0*/  PRMT R8, R5, 0x7632, R8 ;  /* 0x0000763205087816 */ /* 0x000fe40000000008 */
[----:B------:R-:W-:Y:S01]  /*01c0*/  SHF.L.U32 R4, R4, 0x10, RZ ;  /* 0x0000001004047819 */ /* 0x000fe200000006ff */
[----:B------:R-:W-:Y:S02]  /*01d0*/  FFMA R11, R9, R9, R12 ;  /* 0x00000009090b7223 */ /* 0x000fe4000000000c */
[----:B------:R-:W-:Y:S01]  /*01e0*/  IMAD.U32 R9, R8, 0x10000, RZ ;  /* 0x0001000008097824 */ /* 0x000fe200078e00ff */
[----:B------:R-:W-:Y:S01]  /*01f0*/  PRMT R8, R6, 0x7632, R8 ;  /* 0x0000763206087816 */ /* 0x000fe20000000008 */
[----:B------:R-:W-:Y:S01]  /*0200*/  FFMA R10, R10, R10, R11 ;  /* 0x0000000a0a0a7223 */ /* 0x000fe2000000000b */
[----:B------:R-:W-:Y:S02]  /*0210*/  SHF.L.U32 R6, R6, 0x10, RZ ;  /* 0x0000001006067819 */ /* 0x000fe400000006ff */
[----:B------:R-:W-:Y:S01]  /*0220*/  SHF.L.U32 R8, R8, 0x10, RZ ;  /* 0x0000001008087819 */ /* 0x000fe200000006ff */
[----:B------:R-:W-:-:S04]  /*0230*/  FFMA R9, R9, R9, R10 ;  /* 0x0000000909097223 */ /* 0x000fc8000000000a */
[----:B------:R-:W-:-:S04]  /*0240*/  FFMA R9, R6, R6, R9 ;  /* 0x0000000606097223 */ /* 0x000fc80000000009 */
[----:B------:R-:W-:-:S04]  /*0250*/  FFMA R8, R8, R8, R9 ;  /* 0x0000000808087223 */ /* 0x000fc80000000009 */
[----:B------:R-:W-:-:S04]  /*0260*/  FFMA R7, R7, R7, R8 ;  /* 0x0000000707077223 */ /* 0x000fc80000000008 */
[----:B------:R-:W-:-:S05]  /*0270*/  FFMA R7, R4, R4, R7 ;  /* 0x0000000404077223 */ /* 0x000fca0000000007 */
[----:B------:R-:W0:Y:S02]  /*0280*/  SHFL.BFLY PT, R4, R7, 0x4, 0x1f ;  /* 0x0c801f0007047f89 */ /* 0x000e2400000e0000 */
[----:B0-----:R-:W-:-:S05]  /*0290*/  FADD R4, R7, R4 ;  /* 0x0000000407047221 */ /* 0x001fca0000000000 */
[----:B------:R-:W0:Y:S02]  /*02a0*/  SHFL.BFLY PT, R5, R4, 0x2, 0x1f ;  /* 0x0c401f0004057f89 */ /* 0x000e2400000e0000 */
[----:B0-----:R-:W-:-:S05]  /*02b0*/  FADD R5, R4, R5 ;  /* 0x0000000504057221 */ /* 0x001fca0000000000 */
[----:B------:R-:W0:Y:S02]  /*02c0*/  SHFL.BFLY PT, R6, R5, 0x1, 0x1f ;  /* 0x0c201f0005067f89 */ /* 0x000e2400000e0000 */
[----:B0-----:R-:W-:-:S05]  /*02d0*/  FADD R9, R5, R6 ;  /* 0x0000000605097221 */ /* 0x001fca0000000000 */
[----:B------:R0:W-:Y:S04]  /*02e0*/  STS [R2.X4], R9 ;  /* 0x0000000902007388 */ /* 0x0001e80000004800 */
[----:B------:R-:W-:Y:S06]  /*02f0*/  BAR.SYNC.DEFER_BLOCKING 0x0 ;  /* 0x0000000000007b1d */ /* 0x000fec0000010000 */
[----:B------:R-:W-:Y:S05]  /*0300*/  @P0 EXIT ;  /* 0x000000000000094d */ /* 0x000fea0003800000 */
[----:B0-----:R-:W-:Y:S02]  /*0310*/  LOP3.LUT R4, R0, 0x1f, RZ, 0xc0, !PT ;  /* 0x0000001f00047812 */ /* 0x001fe400078ec0ff */
[----:B------:R-:W-:-:S02]  /*0320*/  MOV R2, 0x4 ;  /* 0x0000000400027802 */ /* 0x000fc40000000f00 */
[----:B------:R-:W-:Y:S01]  /*0330*/  LOP3.LUT R3, R3, 0x1f, R0, 0xf8, !PT ;  /* 0x0000001f03037812 */ /* 0x000fe200078ef800 */
[----:B------:R-:W0:Y:S04]  /*0340*/  LDS R5, [R4.X4] ;  /* 0x0000000004057984 */ /* 0x000e280000004800 */
[----:B------:R-:W-:-:S05]  /*0350*/  IMAD.WIDE R2, R3, R2, c[0x0][0x168] ;  /* 0x00005a0003027625 */ /* 0x000fca00078e0202 */
[----:B0-----:R-:W-:Y:S01]  /*0360*/  STG.E [R2.64], R5 ;  /* 0x0000000502007986 */ /* 0x001fe2000c101904 */
[----:B------:R-:W-:Y:S05]  /*0370*/  EXIT ;  /* 0x000000000000794d */ /* 0x000fea0003800000 */
.L_x_0:
[----:B------:R-:W-:-:S00]  /*0380*/  BRA `(.L_x_0) ;  /* 0xfffffff000007947 */ /* 0x000fc0000383ffff */
[----:B------:R-:W-:-:S00]  /*0390*/  NOP ;  /* 0x0000000000007918 */ /* 0x000fc00000000000 */
        /* <DEDUP_REMOVED lines=14> */
.L_x_1:


//--------------------- .nv.shared.triton_per_fused__to_copy_mean_pow_8 --------------------------
	.section	.nv.shared.triton_per_fused__to_copy_mean_pow_8,"aw",@nobits
	.sectionflags	@""
	.align	16
